//
// Generated by NVIDIA NVVM Compiler
//
// Compiler Build ID: CL-36424714
// Cuda compilation tools, release 13.0, V13.0.88
// Based on NVVM 20.0.0
//

.version 9.0
.target sm_100
.address_size 64

	// .globl	_Z9add_blockPiS_S_
.global .align 1 .b8 _ZN34_INTERNAL_e3dd5de1_4_k_cu_64d968f14cuda3std3__45__cpo5beginE[1];
.global .align 1 .b8 _ZN34_INTERNAL_e3dd5de1_4_k_cu_64d968f14cuda3std3__45__cpo3endE[1];
.global .align 1 .b8 _ZN34_INTERNAL_e3dd5de1_4_k_cu_64d968f14cuda3std3__45__cpo6cbeginE[1];
.global .align 1 .b8 _ZN34_INTERNAL_e3dd5de1_4_k_cu_64d968f14cuda3std3__45__cpo4cendE[1];
.global .align 1 .b8 _ZN34_INTERNAL_e3dd5de1_4_k_cu_64d968f14cuda3std3__45__cpo6rbeginE[1];
.global .align 1 .b8 _ZN34_INTERNAL_e3dd5de1_4_k_cu_64d968f14cuda3std3__45__cpo4rendE[1];
.global .align 1 .b8 _ZN34_INTERNAL_e3dd5de1_4_k_cu_64d968f14cuda3std3__45__cpo7crbeginE[1];
.global .align 1 .b8 _ZN34_INTERNAL_e3dd5de1_4_k_cu_64d968f14cuda3std3__45__cpo5crendE[1];
.global .align 1 .b8 _ZN34_INTERNAL_e3dd5de1_4_k_cu_64d968f14cuda3std3__436_GLOBAL__N__e3dd5de1_4_k_cu_64d968f16ignoreE[1];
.global .align 1 .b8 _ZN34_INTERNAL_e3dd5de1_4_k_cu_64d968f14cuda3std3__419piecewise_constructE[1];
.global .align 1 .b8 _ZN34_INTERNAL_e3dd5de1_4_k_cu_64d968f14cuda3std3__48in_placeE[1];
.global .align 1 .b8 _ZN34_INTERNAL_e3dd5de1_4_k_cu_64d968f14cuda3std3__420unreachable_sentinelE[1];
.global .align 1 .b8 _ZN34_INTERNAL_e3dd5de1_4_k_cu_64d968f14cuda3std3__47nulloptE[1];
.global .align 1 .b8 _ZN34_INTERNAL_e3dd5de1_4_k_cu_64d968f14cuda3std3__48unexpectE[1];
.global .align 1 .b8 _ZN34_INTERNAL_e3dd5de1_4_k_cu_64d968f14cuda3std6ranges3__45__cpo4swapE[1];
.global .align 1 .b8 _ZN34_INTERNAL_e3dd5de1_4_k_cu_64d968f14cuda3std6ranges3__45__cpo9iter_moveE[1];
.global .align 1 .b8 _ZN34_INTERNAL_e3dd5de1_4_k_cu_64d968f14cuda3std6ranges3__45__cpo5beginE[1];
.global .align 1 .b8 _ZN34_INTERNAL_e3dd5de1_4_k_cu_64d968f14cuda3std6ranges3__45__cpo3endE[1];
.global .align 1 .b8 _ZN34_INTERNAL_e3dd5de1_4_k_cu_64d968f14cuda3std6ranges3__45__cpo6cbeginE[1];
.global .align 1 .b8 _ZN34_INTERNAL_e3dd5de1_4_k_cu_64d968f14cuda3std6ranges3__45__cpo4cendE[1];
.global .align 1 .b8 _ZN34_INTERNAL_e3dd5de1_4_k_cu_64d968f14cuda3std6ranges3__45__cpo7advanceE[1];
.global .align 1 .b8 _ZN34_INTERNAL_e3dd5de1_4_k_cu_64d968f14cuda3std6ranges3__45__cpo9iter_swapE[1];
.global .align 1 .b8 _ZN34_INTERNAL_e3dd5de1_4_k_cu_64d968f14cuda3std6ranges3__45__cpo4nextE[1];
.global .align 1 .b8 _ZN34_INTERNAL_e3dd5de1_4_k_cu_64d968f14cuda3std6ranges3__45__cpo4prevE[1];
.global .align 1 .b8 _ZN34_INTERNAL_e3dd5de1_4_k_cu_64d968f14cuda3std6ranges3__45__cpo4dataE[1];
.global .align 1 .b8 _ZN34_INTERNAL_e3dd5de1_4_k_cu_64d968f14cuda3std6ranges3__45__cpo5cdataE[1];
.global .align 1 .b8 _ZN34_INTERNAL_e3dd5de1_4_k_cu_64d968f14cuda3std6ranges3__45__cpo4sizeE[1];
.global .align 1 .b8 _ZN34_INTERNAL_e3dd5de1_4_k_cu_64d968f14cuda3std6ranges3__45__cpo5ssizeE[1];
.global .align 1 .b8 _ZN34_INTERNAL_e3dd5de1_4_k_cu_64d968f14cuda3std6ranges3__45__cpo8distanceE[1];
.global .align 1 .b8 _ZN34_INTERNAL_e3dd5de1_4_k_cu_64d968f16thrust24THRUST_300001_SM_1000_NS8cuda_cub3parE[1];
.global .align 1 .b8 _ZN34_INTERNAL_e3dd5de1_4_k_cu_64d968f16thrust24THRUST_300001_SM_1000_NS8cuda_cub10par_nosyncE[1];
.global .align 1 .b8 _ZN34_INTERNAL_e3dd5de1_4_k_cu_64d968f16thrust24THRUST_300001_SM_1000_NS6system6detail10sequential3seqE[1];
.global .align 1 .b8 _ZN34_INTERNAL_e3dd5de1_4_k_cu_64d968f16thrust24THRUST_300001_SM_1000_NS6system3cpp3parE[1];
.global .align 1 .b8 _ZN34_INTERNAL_e3dd5de1_4_k_cu_64d968f16thrust24THRUST_300001_SM_1000_NS12placeholders2_1E[1];
.global .align 1 .b8 _ZN34_INTERNAL_e3dd5de1_4_k_cu_64d968f16thrust24THRUST_300001_SM_1000_NS12placeholders2_2E[1];
.global .align 1 .b8 _ZN34_INTERNAL_e3dd5de1_4_k_cu_64d968f16thrust24THRUST_300001_SM_1000_NS12placeholders2_3E[1];
.global .align 1 .b8 _ZN34_INTERNAL_e3dd5de1_4_k_cu_64d968f16thrust24THRUST_300001_SM_1000_NS12placeholders2_4E[1];
.global .align 1 .b8 _ZN34_INTERNAL_e3dd5de1_4_k_cu_64d968f16thrust24THRUST_300001_SM_1000_NS12placeholders2_5E[1];
.global .align 1 .b8 _ZN34_INTERNAL_e3dd5de1_4_k_cu_64d968f16thrust24THRUST_300001_SM_1000_NS12placeholders2_6E[1];
.global .align 1 .b8 _ZN34_INTERNAL_e3dd5de1_4_k_cu_64d968f16thrust24THRUST_300001_SM_1000_NS12placeholders2_7E[1];
.global .align 1 .b8 _ZN34_INTERNAL_e3dd5de1_4_k_cu_64d968f16thrust24THRUST_300001_SM_1000_NS12placeholders2_8E[1];
.global .align 1 .b8 _ZN34_INTERNAL_e3dd5de1_4_k_cu_64d968f16thrust24THRUST_300001_SM_1000_NS12placeholders2_9E[1];
.global .align 1 .b8 _ZN34_INTERNAL_e3dd5de1_4_k_cu_64d968f16thrust24THRUST_300001_SM_1000_NS12placeholders3_10E[1];
.global .align 1 .b8 _ZN34_INTERNAL_e3dd5de1_4_k_cu_64d968f16thrust24THRUST_300001_SM_1000_NS3seqE[1];
.global .align 1 .b8 _ZN34_INTERNAL_e3dd5de1_4_k_cu_64d968f16thrust24THRUST_300001_SM_1000_NS6deviceE[1];

.visible .entry _Z9add_blockPiS_S_(
	.param .u64 .ptr .align 1 _Z9add_blockPiS_S__param_0,
	.param .u64 .ptr .align 1 _Z9add_blockPiS_S__param_1,
	.param .u64 .ptr .align 1 _Z9add_blockPiS_S__param_2
)
{
	.reg .b32 	%r<5>;
	.reg .b64 	%rd<11>;

	ld.param.u64 	%rd1, [_Z9add_blockPiS_S__param_0];
	ld.param.u64 	%rd2, [_Z9add_blockPiS_S__param_1];
	ld.param.u64 	%rd3, [_Z9add_blockPiS_S__param_2];
	cvta.to.global.u64 	%rd4, %rd3;
	cvta.to.global.u64 	%rd5, %rd2;
	cvta.to.global.u64 	%rd6, %rd1;
	mov.u32 	%r1, %ctaid.x;
	mul.wide.u32 	%rd7, %r1, 4;
	add.s64 	%rd8, %rd6, %rd7;
	ld.global.u32 	%r2, [%rd8];
	add.s64 	%rd9, %rd5, %rd7;
	ld.global.u32 	%r3, [%rd9];
	add.s32 	%r4, %r3, %r2;
	add.s64 	%rd10, %rd4, %rd7;
	st.global.u32 	[%rd10], %r4;
	ret;

}
	// .globl	_Z10add_threadPiS_S_
.visible .entry _Z10add_threadPiS_S_(
	.param .u64 .ptr .align 1 _Z10add_threadPiS_S__param_0,
	.param .u64 .ptr .align 1 _Z10add_threadPiS_S__param_1,
	.param .u64 .ptr .align 1 _Z10add_threadPiS_S__param_2
)
{
	.reg .b32 	%r<5>;
	.reg .b64 	%rd<11>;

	ld.param.u64 	%rd1, [_Z10add_threadPiS_S__param_0];
	ld.param.u64 	%rd2, [_Z10add_threadPiS_S__param_1];
	ld.param.u64 	%rd3, [_Z10add_threadPiS_S__param_2];
	cvta.to.global.u64 	%rd4, %rd3;
	cvta.to.global.u64 	%rd5, %rd2;
	cvta.to.global.u64 	%rd6, %rd1;
	mov.u32 	%r1, %tid.x;
	mul.wide.u32 	%rd7, %r1, 4;
	add.s64 	%rd8, %rd6, %rd7;
	ld.global.u32 	%r2, [%rd8];
	add.s64 	%rd9, %rd5, %rd7;
	ld.global.u32 	%r3, [%rd9];
	add.s32 	%r4, %r3, %r2;
	add.s64 	%rd10, %rd4, %rd7;
	st.global.u32 	[%rd10], %r4;
	ret;

}
	// .globl	_Z9add_mixedPiS_S_
.visible .entry _Z9add_mixedPiS_S_(
	.param .u64 .ptr .align 1 _Z9add_mixedPiS_S__param_0,
	.param .u64 .ptr .align 1 _Z9add_mixedPiS_S__param_1,
	.param .u64 .ptr .align 1 _Z9add_mixedPiS_S__param_2
)
{
	.reg .b32 	%r<8>;
	.reg .b64 	%rd<11>;

	ld.param.u64 	%rd1, [_Z9add_mixedPiS_S__param_0];
	ld.param.u64 	%rd2, [_Z9add_mixedPiS_S__param_1];
	ld.param.u64 	%rd3, [_Z9add_mixedPiS_S__param_2];
	cvta.to.global.u64 	%rd4, %rd3;
	cvta.to.global.u64 	%rd5, %rd2;
	cvta.to.global.u64 	%rd6, %rd1;
	mov.u32 	%r1, %tid.x;
	mov.u32 	%r2, %ctaid.x;
	mov.u32 	%r3, %ntid.x;
	mad.lo.s32 	%r4, %r2, %r3, %r1;
	mul.wide.s32 	%rd7, %r4, 4;
	add.s64 	%rd8, %rd6, %rd7;
	ld.global.u32 	%r5, [%rd8];
	add.s64 	%rd9, %rd5, %rd7;
	ld.global.u32 	%r6, [%rd9];
	add.s32 	%r7, %r6, %r5;
	add.s64 	%rd10, %rd4, %rd7;
	st.global.u32 	[%rd10], %r7;
	ret;

}
	// .globl	_Z8add_safePiS_S_i
.visible .entry _Z8add_safePiS_S_i(
	.param .u64 .ptr .align 1 _Z8add_safePiS_S_i_param_0,
	.param .u64 .ptr .align 1 _Z8add_safePiS_S_i_param_1,
	.param .u64 .ptr .align 1 _Z8add_safePiS_S_i_param_2,
	.param .u32 _Z8add_safePiS_S_i_param_3
)
{
	.reg .pred 	%p<2>;
	.reg .b32 	%r<9>;
	.reg .b64 	%rd<11>;

	ld.param.u64 	%rd1, [_Z8add_safePiS_S_i_param_0];
	ld.param.u64 	%rd2, [_Z8add_safePiS_S_i_param_1];
	ld.param.u64 	%rd3, [_Z8add_safePiS_S_i_param_2];
	ld.param.u32 	%r2, [_Z8add_safePiS_S_i_param_3];
	mov.u32 	%r3, %tid.x;
	mov.u32 	%r4, %ctaid.x;
	mov.u32 	%r5, %ntid.x;
	mad.lo.s32 	%r1, %r4, %r5, %r3;
	setp.ge.s32 	%p1, %r1, %r2;
	@%p1 bra 	$L__BB3_2;
	cvta.to.global.u64 	%rd4, %rd1;
	cvta.to.global.u64 	%rd5, %rd2;
	cvta.to.global.u64 	%rd6, %rd3;
	mul.wide.s32 	%rd7, %r1, 4;
	add.s64 	%rd8, %rd4, %rd7;
	ld.global.u32 	%r6, [%rd8];
	add.s64 	%rd9, %rd5, %rd7;
	ld.global.u32 	%r7, [%rd9];
	add.s32 	%r8, %r7, %r6;
	add.s64 	%rd10, %rd6, %rd7;
	st.global.u32 	[%rd10], %r8;
$L__BB3_2:
	ret;

}
	// .globl	_ZN3cub18CUB_300001_SM_10006detail11EmptyKernelIvEEvv
.visible .entry _ZN3cub18CUB_300001_SM_10006detail11EmptyKernelIvEEvv()
{


	ret;

}


// ===== COMPILED SASS (sm_100) =====

	.target	sm_100

	.elftype	@"ET_EXEC"


//--------------------- .note.nv.tkinfo           --------------------------
	.section	.note.nv.tkinfo,"",@"SHT_NOTE"
	.sectionflags	@"SHF_NOTE_NV_TKINFO"
	.tkinfo
        /*0018*/ 	.word	0x00000002
        /*0030*/ 	.string	""
        /*0030*/ 	.string	"ptxas"
        /*0030*/ 	.string	"Cuda compilation tools, release 13.0, V13.0.88"
        /*0030*/ 	.string	"Build cuda_13.0.r13.0/compiler.36424714_0"
        /*0030*/ 	.string	"-arch sm_100 -m 64 "



//--------------------- .note.nv.cuinfo           --------------------------
	.section	.note.nv.cuinfo,"",@"SHT_NOTE"
	.sectionflags	@"SHF_NOTE_NV_CUINFO"
        /*0018*/ 	.short	0x0002
        /*001a*/ 	.short	0x0064
        /*001c*/ 	.short	0x0082
	.zero		2


//--------------------- .nv.info                  --------------------------
	.section	.nv.info,"",@"SHT_CUDA_INFO"
	.align	4


	//----- nvinfo : EIATTR_REGCOUNT
	.align		4
        /*0000*/ 	.byte	0x04, 0x2f
        /*0002*/ 	.short	(.L_46 - .L_45)
	.align		4
.L_45:
        /*0004*/ 	.word	index@(_Z9add_blockPiS_S_)
        /*0008*/ 	.word	0x0000000c


	//----- nvinfo : EIATTR_FRAME_SIZE
	.align		4
.L_46:
        /*000c*/ 	.byte	0x04, 0x11
        /*000e*/ 	.short	(.L_48 - .L_47)
	.align		4
.L_47:
        /*0010*/ 	.word	index@(_Z9add_blockPiS_S_)
        /*0014*/ 	.word	0x00000000


	//----- nvinfo : EIATTR_REGCOUNT
	.align		4
.L_48:
        /*0018*/ 	.byte	0x04, 0x2f
        /*001a*/ 	.short	(.L_50 - .L_49)
	.align		4
.L_49:
        /*001c*/ 	.word	index@(_Z10add_threadPiS_S_)
        /*0020*/ 	.word	0x0000000c


	//----- nvinfo : EIATTR_FRAME_SIZE
	.align		4
.L_50:
        /*0024*/ 	.byte	0x04, 0x11
        /*0026*/ 	.short	(.L_52 - .L_51)
	.align		4
.L_51:
        /*0028*/ 	.word	index@(_Z10add_threadPiS_S_)
        /*002c*/ 	.word	0x00000000


	//----- nvinfo : EIATTR_REGCOUNT
	.align		4
.L_52:
        /*0030*/ 	.byte	0x04, 0x2f
        /*0032*/ 	.short	(.L_54 - .L_53)
	.align		4
.L_53:
        /*0034*/ 	.word	index@(_Z9add_mixedPiS_S_)
        /*0038*/ 	.word	0x0000000c


	//----- nvinfo : EIATTR_FRAME_SIZE
	.align		4
.L_54:
        /*003c*/ 	.byte	0x04, 0x11
        /*003e*/ 	.short	(.L_56 - .L_55)
	.align		4
.L_55:
        /*0040*/ 	.word	index@(_Z9add_mixedPiS_S_)
        /*0044*/ 	.word	0x00000000


	//----- nvinfo : EIATTR_REGCOUNT
	.align		4
.L_56:
        /*0048*/ 	.byte	0x04, 0x2f
        /*004a*/ 	.short	(.L_58 - .L_57)
	.align		4
.L_57:
        /*004c*/ 	.word	index@(_Z8add_safePiS_S_i)
        /*0050*/ 	.word	0x0000000c


	//----- nvinfo : EIATTR_FRAME_SIZE
	.align		4
.L_58:
        /*0054*/ 	.byte	0x04, 0x11
        /*0056*/ 	.short	(.L_60 - .L_59)
	.align		4
.L_59:
        /*0058*/ 	.word	index@(_Z8add_safePiS_S_i)
        /*005c*/ 	.word	0x00000000


	//----- nvinfo : EIATTR_REGCOUNT
	.align		4
.L_60:
        /*0060*/ 	.byte	0x04, 0x2f
        /*0062*/ 	.short	(.L_62 - .L_61)
	.align		4
.L_61:
        /*0064*/ 	.word	index@(_ZN3cub18CUB_300001_SM_10006detail11EmptyKernelIvEEvv)
        /*0068*/ 	.word	0x00000004


	//----- nvinfo : EIATTR_FRAME_SIZE
	.align		4
.L_62:
        /*006c*/ 	.byte	0x04, 0x11
        /*006e*/ 	.short	(.L_64 - .L_63)
	.align		4
.L_63:
        /*0070*/ 	.word	index@(_ZN3cub18CUB_300001_SM_10006detail11EmptyKernelIvEEvv)
        /*0074*/ 	.word	0x00000000


	//----- nvinfo : EIATTR_MIN_STACK_SIZE
	.align		4
.L_64:
        /*0078*/ 	.byte	0x04, 0x12
        /*007a*/ 	.short	(.L_66 - .L_65)
	.align		4
.L_65:
        /*007c*/ 	.word	index@(_ZN3cub18CUB_300001_SM_10006detail11EmptyKernelIvEEvv)
        /*0080*/ 	.word	0x00000000


	//----- nvinfo : EIATTR_MIN_STACK_SIZE
	.align		4
.L_66:
        /*0084*/ 	.byte	0x04, 0x12
        /*0086*/ 	.short	(.L_68 - .L_67)
	.align		4
.L_67:
        /*0088*/ 	.word	index@(_Z8add_safePiS_S_i)
        /*008c*/ 	.word	0x00000000


	//----- nvinfo : EIATTR_MIN_STACK_SIZE
	.align		4
.L_68:
        /*0090*/ 	.byte	0x04, 0x12
        /*0092*/ 	.short	(.L_70 - .L_69)
	.align		4
.L_69:
        /*0094*/ 	.word	index@(_Z9add_mixedPiS_S_)
        /*0098*/ 	.word	0x00000000


	//----- nvinfo : EIATTR_MIN_STACK_SIZE
	.align		4
.L_70:
        /*009c*/ 	.byte	0x04, 0x12
        /*009e*/ 	.short	(.L_72 - .L_71)
	.align		4
.L_71:
        /*00a0*/ 	.word	index@(_Z10add_threadPiS_S_)
        /*00a4*/ 	.word	0x00000000


	//----- nvinfo : EIATTR_MIN_STACK_SIZE
	.align		4
.L_72:
        /*00a8*/ 	.byte	0x04, 0x12
        /*00aa*/ 	.short	(.L_74 - .L_73)
	.align		4
.L_73:
        /*00ac*/ 	.word	index@(_Z9add_blockPiS_S_)
        /*00b0*/ 	.word	0x00000000
.L_74:


//--------------------- .nv.compat                --------------------------
	.section	.nv.compat,"",@"SHT_CUDA_COMPAT_INFO"
	.align	4
        /*0000*/ 	.byte	0x02, 0x09, 0x00, 0x00, 0x02, 0x02, 0x01, 0x00, 0x02, 0x05, 0x05, 0x00, 0x03, 0x07, 0x01, 0x01
        /*0010*/ 	.byte	0x02, 0x03, 0x00, 0x00, 0x02, 0x06, 0x01, 0x00, 0x04, 0x0b, 0x08, 0x00, 0x09, 0x00, 0x00, 0x00
        /*0020*/ 	.byte	0x00, 0x00, 0x00, 0x00


//--------------------- .nv.info._ZN3cub18CUB_300001_SM_10006detail11EmptyKernelIvEEvv --------------------------
	.section	.nv.info._ZN3cub18CUB_300001_SM_10006detail11EmptyKernelIvEEvv,"",@"SHT_CUDA_INFO"
	.sectionflags	@""
	.align	4


	//----- nvinfo : EIATTR_CUDA_API_VERSION
	.align		4
        /*0000*/ 	.byte	0x04, 0x37
        /*0002*/ 	.short	(.L_76 - .L_75)
.L_75:
        /*0004*/ 	.word	0x00000082


	//----- nvinfo : EIATTR_SPARSE_MMA_MASK
	.align		4
.L_76:
        /*0008*/ 	.byte	0x03, 0x50
        /*000a*/ 	.short	0x0000


	//----- nvinfo : EIATTR_MAXREG_COUNT
	.align		4
        /*000c*/ 	.byte	0x03, 0x1b
        /*000e*/ 	.short	0x00ff


	//----- nvinfo : EIATTR_MERCURY_ISA_VERSION
	.align		4
        /*0010*/ 	.byte	0x03, 0x5f
        /*0012*/ 	.short	0x0101


	//----- nvinfo : EIATTR_VRC_CTA_INIT_COUNT
	.align		4
        /*0014*/ 	.byte	0x02, 0x4a
	.zero		1
	.zero		1


	//----- nvinfo : EIATTR_EXIT_INSTR_OFFSETS
	.align		4
        /*0018*/ 	.byte	0x04, 0x1c
        /*001a*/ 	.short	(.L_78 - .L_77)


	//   ....[0]....
.L_77:
        /*001c*/ 	.word	0x00000010


	//----- nvinfo : EIATTR_SW_WAR
	.align		4
.L_78:
        /*0020*/ 	.byte	0x04, 0x36
        /*0022*/ 	.short	(.L_80 - .L_79)
.L_79:
        /*0024*/ 	.word	0x00000008
.L_80:


//--------------------- .nv.info._Z8add_safePiS_S_i --------------------------
	.section	.nv.info._Z8add_safePiS_S_i,"",@"SHT_CUDA_INFO"
	.sectionflags	@""
	.align	4


	//----- nvinfo : EIATTR_CUDA_API_VERSION
	.align		4
        /*0000*/ 	.byte	0x04, 0x37
        /*0002*/ 	.short	(.L_82 - .L_81)
.L_81:
        /*0004*/ 	.word	0x00000082


	//----- nvinfo : EIATTR_KPARAM_INFO
	.align		4
.L_82:
        /*0008*/ 	.byte	0x04, 0x17
        /*000a*/ 	.short	(.L_84 - .L_83)
.L_83:
        /*000c*/ 	.word	0x00000000
        /*0010*/ 	.short	0x0003
        /*0012*/ 	.short	0x0018
        /*0014*/ 	.byte	0x00, 0xf0, 0x11, 0x00


	//----- nvinfo : EIATTR_KPARAM_INFO
	.align		4
.L_84:
        /*0018*/ 	.byte	0x04, 0x17
        /*001a*/ 	.short	(.L_86 - .L_85)
.L_85:
        /*001c*/ 	.word	0x00000000
        /*0020*/ 	.short	0x0002
        /*0022*/ 	.short	0x0010
        /*0024*/ 	.byte	0x00, 0xf5, 0x21, 0x00


	//----- nvinfo : EIATTR_KPARAM_INFO
	.align		4
.L_86:
        /*0028*/ 	.byte	0x04, 0x17
        /*002a*/ 	.short	(.L_88 - .L_87)
.L_87:
        /*002c*/ 	.word	0x00000000
        /*0030*/ 	.short	0x0001
        /*0032*/ 	.short	0x0008
        /*0034*/ 	.byte	0x00, 0xf5, 0x21, 0x00


	//----- nvinfo : EIATTR_KPARAM_INFO
	.align		4
.L_88:
        /*0038*/ 	.byte	0x04, 0x17
        /*003a*/ 	.short	(.L_90 - .L_89)
.L_89:
        /*003c*/ 	.word	0x00000000
        /*0040*/ 	.short	0x0000
        /*0042*/ 	.short	0x0000
        /*0044*/ 	.byte	0x00, 0xf5, 0x21, 0x00


	//----- nvinfo : EIATTR_SPARSE_MMA_MASK
	.align		4
.L_90:
        /*0048*/ 	.byte	0x03, 0x50
        /*004a*/ 	.short	0x0000


	//----- nvinfo : EIATTR_MAXREG_COUNT
	.align		4
        /*004c*/ 	.byte	0x03, 0x1b
        /*004e*/ 	.short	0x00ff


	//----- nvinfo : EIATTR_MERCURY_ISA_VERSION
	.align		4
        /*0050*/ 	.byte	0x03, 0x5f
        /*0052*/ 	.short	0x0101


	//----- nvinfo : EIATTR_VRC_CTA_INIT_COUNT
	.align		4
        /*0054*/ 	.byte	0x02, 0x4a
	.zero		1
	.zero		1


	//----- nvinfo : EIATTR_EXIT_INSTR_OFFSETS
	.align		4
        /*0058*/ 	.byte	0x04, 0x1c
        /*005a*/ 	.short	(.L_92 - .L_91)


	//   ....[0]....
.L_91:
        /*005c*/ 	.word	0x00000070


	//   ....[1]....
        /*0060*/ 	.word	0x00000130


	//----- nvinfo : EIATTR_CBANK_PARAM_SIZE
	.align		4
.L_92:
        /*0064*/ 	.byte	0x03, 0x19
        /*0066*/ 	.short	0x001c


	//----- nvinfo : EIATTR_PARAM_CBANK
	.align		4
        /*0068*/ 	.byte	0x04, 0x0a
        /*006a*/ 	.short	(.L_94 - .L_93)
	.align		4
.L_93:
        /*006c*/ 	.word	index@(.nv.constant0._Z8add_safePiS_S_i)
        /*0070*/ 	.short	0x0380
        /*0072*/ 	.short	0x001c


	//----- nvinfo : EIATTR_SW_WAR
	.align		4
.L_94:
        /*0074*/ 	.byte	0x04, 0x36
        /*0076*/ 	.short	(.L_96 - .L_95)
.L_95:
        /*0078*/ 	.word	0x00000008
.L_96:


//--------------------- .nv.info._Z9add_mixedPiS_S_ --------------------------
	.section	.nv.info._Z9add_mixedPiS_S_,"",@"SHT_CUDA_INFO"
	.sectionflags	@""
	.align	4


	//----- nvinfo : EIATTR_CUDA_API_VERSION
	.align		4
        /*0000*/ 	.byte	0x04, 0x37
        /*0002*/ 	.short	(.L_98 - .L_97)
.L_97:
        /*0004*/ 	.word	0x00000082


	//----- nvinfo : EIATTR_KPARAM_INFO
	.align		4
.L_98:
        /*0008*/ 	.byte	0x04, 0x17
        /*000a*/ 	.short	(.L_100 - .L_99)
.L_99:
        /*000c*/ 	.word	0x00000000
        /*0010*/ 	.short	0x0002
        /*0012*/ 	.short	0x0010
        /*0014*/ 	.byte	0x00, 0xf5, 0x21, 0x00


	//----- nvinfo : EIATTR_KPARAM_INFO
	.align		4
.L_100:
        /*0018*/ 	.byte	0x04, 0x17
        /*001a*/ 	.short	(.L_102 - .L_101)
.L_101:
        /*001c*/ 	.word	0x00000000
        /*0020*/ 	.short	0x0001
        /*0022*/ 	.short	0x0008
        /*0024*/ 	.byte	0x00, 0xf5, 0x21, 0x00


	//----- nvinfo : EIATTR_KPARAM_INFO
	.align		4
.L_102:
        /*0028*/ 	.byte	0x04, 0x17
        /*002a*/ 	.short	(.L_104 - .L_103)
.L_103:
        /*002c*/ 	.word	0x00000000
        /*0030*/ 	.short	0x0000
        /*0032*/ 	.short	0x0000
        /*0034*/ 	.byte	0x00, 0xf5, 0x21, 0x00


	//----- nvinfo : EIATTR_SPARSE_MMA_MASK
	.align		4
.L_104:
        /*0038*/ 	.byte	0x03, 0x50
        /*003a*/ 	.short	0x0000


	//----- nvinfo : EIATTR_MAXREG_COUNT
	.align		4
        /*003c*/ 	.byte	0x03, 0x1b
        /*003e*/ 	.short	0x00ff


	//----- nvinfo : EIATTR_MERCURY_ISA_VERSION
	.align		4
        /*0040*/ 	.byte	0x03, 0x5f
        /*0042*/ 	.short	0x0101


	//----- nvinfo : EIATTR_VRC_CTA_INIT_COUNT
	.align		4
        /*0044*/ 	.byte	0x02, 0x4a
	.zero		1
	.zero		1


	//----- nvinfo : EIATTR_EXIT_INSTR_OFFSETS
	.align		4
        /*0048*/ 	.byte	0x04, 0x1c
        /*004a*/ 	.short	(.L_106 - .L_105)


	//   ....[0]....
.L_105:
        /*004c*/ 	.word	0x00000100


	//----- nvinfo : EIATTR_CBANK_PARAM_SIZE
	.align		4
.L_106:
        /*0050*/ 	.byte	0x03, 0x19
        /*0052*/ 	.short	0x0018


	//----- nvinfo : EIATTR_PARAM_CBANK
	.align		4
        /*0054*/ 	.byte	0x04, 0x0a
        /*0056*/ 	.short	(.L_108 - .L_107)
	.align		4
.L_107:
        /*0058*/ 	.word	index@(.nv.constant0._Z9add_mixedPiS_S_)
        /*005c*/ 	.short	0x0380
        /*005e*/ 	.short	0x0018


	//----- nvinfo : EIATTR_SW_WAR
	.align		4
.L_108:
        /*0060*/ 	.byte	0x04, 0x36
        /*0062*/ 	.short	(.L_110 - .L_109)
.L_109:
        /*0064*/ 	.word	0x00000008
.L_110:


//--------------------- .nv.info._Z10add_threadPiS_S_ --------------------------
	.section	.nv.info._Z10add_threadPiS_S_,"",@"SHT_CUDA_INFO"
	.sectionflags	@""
	.align	4


	//----- nvinfo : EIATTR_CUDA_API_VERSION
	.align		4
        /*0000*/ 	.byte	0x04, 0x37
        /*0002*/ 	.short	(.L_112 - .L_111)
.L_111:
        /*0004*/ 	.word	0x00000082


	//----- nvinfo : EIATTR_KPARAM_INFO
	.align		4
.L_112:
        /*0008*/ 	.byte	0x04, 0x17
        /*000a*/ 	.short	(.L_114 - .L_113)
.L_113:
        /*000c*/ 	.word	0x00000000
        /*0010*/ 	.short	0x0002
        /*0012*/ 	.short	0x0010
        /*0014*/ 	.byte	0x00, 0xf5, 0x21, 0x00


	//----- nvinfo : EIATTR_KPARAM_INFO
	.align		4
.L_114:
        /*0018*/ 	.byte	0x04, 0x17
        /*001a*/ 	.short	(.L_116 - .L_115)
.L_115:
        /*001c*/ 	.word	0x00000000
        /*0020*/ 	.short	0x0001
        /*0022*/ 	.short	0x0008
        /*0024*/ 	.byte	0x00, 0xf5, 0x21, 0x00


	//----- nvinfo : EIATTR_KPARAM_INFO
	.align		4
.L_116:
        /*0028*/ 	.byte	0x04, 0x17
        /*002a*/ 	.short	(.L_118 - .L_117)
.L_117:
        /*002c*/ 	.word	0x00000000
        /*0030*/ 	.short	0x0000
        /*0032*/ 	.short	0x0000
        /*0034*/ 	.byte	0x00, 0xf5, 0x21, 0x00


	//----- nvinfo : EIATTR_SPARSE_MMA_MASK
	.align		4
.L_118:
        /*0038*/ 	.byte	0x03, 0x50
        /*003a*/ 	.short	0x0000


	//----- nvinfo : EIATTR_MAXREG_COUNT
	.align		4
        /*003c*/ 	.byte	0x03, 0x1b
        /*003e*/ 	.short	0x00ff


	//----- nvinfo : EIATTR_MERCURY_ISA_VERSION
	.align		4
        /*0040*/ 	.byte	0x03, 0x5f
        /*0042*/ 	.short	0x0101


	//----- nvinfo : EIATTR_VRC_CTA_INIT_COUNT
	.align		4
        /*0044*/ 	.byte	0x02, 0x4a
	.zero		1
	.zero		1


	//----- nvinfo : EIATTR_EXIT_INSTR_OFFSETS
	.align		4
        /*0048*/ 	.byte	0x04, 0x1c
        /*004a*/ 	.short	(.L_120 - .L_119)


	//   ....[0]....
.L_119:
        /*004c*/ 	.word	0x000000d0


	//----- nvinfo : EIATTR_CBANK_PARAM_SIZE
	.align		4
.L_120:
        /*0050*/ 	.byte	0x03, 0x19
        /*0052*/ 	.short	0x0018


	//----- nvinfo : EIATTR_PARAM_CBANK
	.align		4
        /*0054*/ 	.byte	0x04, 0x0a
        /*0056*/ 	.short	(.L_122 - .L_121)
	.align		4
.L_121:
        /*0058*/ 	.word	index@(.nv.constant0._Z10add_threadPiS_S_)
        /*005c*/ 	.short	0x0380
        /*005e*/ 	.short	0x0018


	//----- nvinfo : EIATTR_SW_WAR
	.align		4
.L_122:
        /*0060*/ 	.byte	0x04, 0x36
        /*0062*/ 	.short	(.L_124 - .L_123)
.L_123:
        /*0064*/ 	.word	0x00000008
.L_124:


//--------------------- .nv.info._Z9add_blockPiS_S_ --------------------------
	.section	.nv.info._Z9add_blockPiS_S_,"",@"SHT_CUDA_INFO"
	.sectionflags	@""
	.align	4


	//----- nvinfo : EIATTR_CUDA_API_VERSION
	.align		4
        /*0000*/ 	.byte	0x04, 0x37
        /*0002*/ 	.short	(.L_126 - .L_125)
.L_125:
        /*0004*/ 	.word	0x00000082


	//----- nvinfo : EIATTR_KPARAM_INFO
	.align		4
.L_126:
        /*0008*/ 	.byte	0x04, 0x17
        /*000a*/ 	.short	(.L_128 - .L_127)
.L_127:
        /*000c*/ 	.word	0x00000000
        /*0010*/ 	.short	0x0002
        /*0012*/ 	.short	0x0010
        /*0014*/ 	.byte	0x00, 0xf5, 0x21, 0x00


	//----- nvinfo : EIATTR_KPARAM_INFO
	.align		4
.L_128:
        /*0018*/ 	.byte	0x04, 0x17
        /*001a*/ 	.short	(.L_130 - .L_129)
.L_129:
        /*001c*/ 	.word	0x00000000
        /*0020*/ 	.short	0x0001
        /*0022*/ 	.short	0x0008
        /*0024*/ 	.byte	0x00, 0xf5, 0x21, 0x00


	//----- nvinfo : EIATTR_KPARAM_INFO
	.align		4
.L_130:
        /*0028*/ 	.byte	0x04, 0x17
        /*002a*/ 	.short	(.L_132 - .L_131)
.L_131:
        /*002c*/ 	.word	0x00000000
        /*0030*/ 	.short	0x0000
        /*0032*/ 	.short	0x0000
        /*0034*/ 	.byte	0x00, 0xf5, 0x21, 0x00


	//----- nvinfo : EIATTR_SPARSE_MMA_MASK
	.align		4
.L_132:
        /*0038*/ 	.byte	0x03, 0x50
        /*003a*/ 	.short	0x0000


	//----- nvinfo : EIATTR_MAXREG_COUNT
	.align		4
        /*003c*/ 	.byte	0x03, 0x1b
        /*003e*/ 	.short	0x00ff


	//----- nvinfo : EIATTR_MERCURY_ISA_VERSION
	.align		4
        /*0040*/ 	.byte	0x03, 0x5f
        /*0042*/ 	.short	0x0101


	//----- nvinfo : EIATTR_VRC_CTA_INIT_COUNT
	.align		4
        /*0044*/ 	.byte	0x02, 0x4a
	.zero		1
	.zero		1


	//----- nvinfo : EIATTR_EXIT_INSTR_OFFSETS
	.align		4
        /*0048*/ 	.byte	0x04, 0x1c
        /*004a*/ 	.short	(.L_134 - .L_133)


	//   ....[0]....
.L_133:
        /*004c*/ 	.word	0x000000d0


	//----- nvinfo : EIATTR_CBANK_PARAM_SIZE
	.align		4
.L_134:
        /*0050*/ 	.byte	0x03, 0x19
        /*0052*/ 	.short	0x0018


	//----- nvinfo : EIATTR_PARAM_CBANK
	.align		4
        /*0054*/ 	.byte	0x04, 0x0a
        /*0056*/ 	.short	(.L_136 - .L_135)
	.align		4
.L_135:
        /*0058*/ 	.word	index@(.nv.constant0._Z9add_blockPiS_S_)
        /*005c*/ 	.short	0x0380
        /*005e*/ 	.short	0x0018


	//----- nvinfo : EIATTR_SW_WAR
	.align		4
.L_136:
        /*0060*/ 	.byte	0x04, 0x36
        /*0062*/ 	.short	(.L_138 - .L_137)
.L_137:
        /*0064*/ 	.word	0x00000008
.L_138:


//--------------------- .nv.callgraph             --------------------------
	.section	.nv.callgraph,"",@"SHT_CUDA_CALLGRAPH"
	.align	4
	.sectionentsize	8
	.align		4
        /*0000*/ 	.word	0x00000000
	.align		4
        /*0004*/ 	.word	0xffffffff
	.align		4
        /*0008*/ 	.word	0x00000000
	.align		4
        /*000c*/ 	.word	0xfffffffe
	.align		4
        /*0010*/ 	.word	0x00000000
	.align		4
        /*0014*/ 	.word	0xfffffffd
	.align		4
        /*0018*/ 	.word	0x00000000
	.align		4
        /*001c*/ 	.word	0xfffffffc


//--------------------- .nv.constant4             --------------------------
	.section	.nv.constant4,"a",@progbits
	.align	8
	.align		8
.nv.constant4:
        /*0000*/ 	.dword	_ZN34_INTERNAL_e3dd5de1_4_k_cu_64d968f14cuda3std3__45__cpo5beginE
	.align		8
        /*0008*/ 	.dword	_ZN34_INTERNAL_e3dd5de1_4_k_cu_64d968f14cuda3std3__45__cpo3endE
	.align		8
        /*0010*/ 	.dword	_ZN34_INTERNAL_e3dd5de1_4_k_cu_64d968f14cuda3std3__45__cpo6cbeginE
	.align		8
        /*0018*/ 	.dword	_ZN34_INTERNAL_e3dd5de1_4_k_cu_64d968f14cuda3std3__45__cpo4cendE
	.align		8
        /*0020*/ 	.dword	_ZN34_INTERNAL_e3dd5de1_4_k_cu_64d968f14cuda3std3__45__cpo6rbeginE
	.align		8
        /*0028*/ 	.dword	_ZN34_INTERNAL_e3dd5de1_4_k_cu_64d968f14cuda3std3__45__cpo4rendE
	.align		8
        /*0030*/ 	.dword	_ZN34_INTERNAL_e3dd5de1_4_k_cu_64d968f14cuda3std3__45__cpo7crbeginE
	.align		8
        /*0038*/ 	.dword	_ZN34_INTERNAL_e3dd5de1_4_k_cu_64d968f14cuda3std3__45__cpo5crendE
	.align		8
        /*0040*/ 	.dword	_ZN34_INTERNAL_e3dd5de1_4_k_cu_64d968f14cuda3std3__436_GLOBAL__N__e3dd5de1_4_k_cu_64d968f16ignoreE
	.align		8
        /*0048*/ 	.dword	_ZN34_INTERNAL_e3dd5de1_4_k_cu_64d968f14cuda3std3__419piecewise_constructE
	.align		8
        /*0050*/ 	.dword	_ZN34_INTERNAL_e3dd5de1_4_k_cu_64d968f14cuda3std3__48in_placeE
	.align		8
        /*0058*/ 	.dword	_ZN34_INTERNAL_e3dd5de1_4_k_cu_64d968f14cuda3std3__420unreachable_sentinelE
	.align		8
        /*0060*/ 	.dword	_ZN34_INTERNAL_e3dd5de1_4_k_cu_64d968f14cuda3std3__47nulloptE
	.align		8
        /*0068*/ 	.dword	_ZN34_INTERNAL_e3dd5de1_4_k_cu_64d968f14cuda3std3__48unexpectE
	.align		8
        /*0070*/ 	.dword	_ZN34_INTERNAL_e3dd5de1_4_k_cu_64d968f14cuda3std6ranges3__45__cpo4swapE
	.align		8
        /*0078*/ 	.dword	_ZN34_INTERNAL_e3dd5de1_4_k_cu_64d968f14cuda3std6ranges3__45__cpo9iter_moveE
	.align		8
        /*0080*/ 	.dword	_ZN34_INTERNAL_e3dd5de1_4_k_cu_64d968f14cuda3std6ranges3__45__cpo5beginE
	.align		8
        /*0088*/ 	.dword	_ZN34_INTERNAL_e3dd5de1_4_k_cu_64d968f14cuda3std6ranges3__45__cpo3endE
	.align		8
        /*0090*/ 	.dword	_ZN34_INTERNAL_e3dd5de1_4_k_cu_64d968f14cuda3std6ranges3__45__cpo6cbeginE
	.align		8
        /*0098*/ 	.dword	_ZN34_INTERNAL_e3dd5de1_4_k_cu_64d968f14cuda3std6ranges3__45__cpo4cendE
	.align		8
        /*00a0*/ 	.dword	_ZN34_INTERNAL_e3dd5de1_4_k_cu_64d968f14cuda3std6ranges3__45__cpo7advanceE
	.align		8
        /*00a8*/ 	.dword	_ZN34_INTERNAL_e3dd5de1_4_k_cu_64d968f14cuda3std6ranges3__45__cpo9iter_swapE
	.align		8
        /*00b0*/ 	.dword	_ZN34_INTERNAL_e3dd5de1_4_k_cu_64d968f14cuda3std6ranges3__45__cpo4nextE
	.align		8
        /*00b8*/ 	.dword	_ZN34_INTERNAL_e3dd5de1_4_k_cu_64d968f14cuda3std6ranges3__45__cpo4prevE
	.align		8
        /*00c0*/ 	.dword	_ZN34_INTERNAL_e3dd5de1_4_k_cu_64d968f14cuda3std6ranges3__45__cpo4dataE
	.align		8
        /*00c8*/ 	.dword	_ZN34_INTERNAL_e3dd5de1_4_k_cu_64d968f14cuda3std6ranges3__45__cpo5cdataE
	.align		8
        /*00d0*/ 	.dword	_ZN34_INTERNAL_e3dd5de1_4_k_cu_64d968f14cuda3std6ranges3__45__cpo4sizeE
	.align		8
        /*00d8*/ 	.dword	_ZN34_INTERNAL_e3dd5de1_4_k_cu_64d968f14cuda3std6ranges3__45__cpo5ssizeE
	.align		8
        /*00e0*/ 	.dword	_ZN34_INTERNAL_e3dd5de1_4_k_cu_64d968f14cuda3std6ranges3__45__cpo8distanceE
	.align		8
        /*00e8*/ 	.dword	_ZN34_INTERNAL_e3dd5de1_4_k_cu_64d968f16thrust24THRUST_300001_SM_1000_NS8cuda_cub3parE
	.align		8
        /*00f0*/ 	.dword	_ZN34_INTERNAL_e3dd5de1_4_k_cu_64d968f16thrust24THRUST_300001_SM_1000_NS8cuda_cub10par_nosyncE
	.align		8
        /*00f8*/ 	.dword	_ZN34_INTERNAL_e3dd5de1_4_k_cu_64d968f16thrust24THRUST_300001_SM_1000_NS6system6detail10sequential3seqE
	.align		8
        /*0100*/ 	.dword	_ZN34_INTERNAL_e3dd5de1_4_k_cu_64d968f16thrust24THRUST_300001_SM_1000_NS6system3cpp3parE
	.align		8
        /*0108*/ 	.dword	_ZN34_INTERNAL_e3dd5de1_4_k_cu_64d968f16thrust24THRUST_300001_SM_1000_NS12placeholders2_1E
	.align		8
        /*0110*/ 	.dword	_ZN34_INTERNAL_e3dd5de1_4_k_cu_64d968f16thrust24THRUST_300001_SM_1000_NS12placeholders2_2E
	.align		8
        /*0118*/ 	.dword	_ZN34_INTERNAL_e3dd5de1_4_k_cu_64d968f16thrust24THRUST_300001_SM_1000_NS12placeholders2_3E
	.align		8
        /*0120*/ 	.dword	_ZN34_INTERNAL_e3dd5de1_4_k_cu_64d968f16thrust24THRUST_300001_SM_1000_NS12placeholders2_4E
	.align		8
        /*0128*/ 	.dword	_ZN34_INTERNAL_e3dd5de1_4_k_cu_64d968f16thrust24THRUST_300001_SM_1000_NS12placeholders2_5E
	.align		8
        /*0130*/ 	.dword	_ZN34_INTERNAL_e3dd5de1_4_k_cu_64d968f16thrust24THRUST_300001_SM_1000_NS12placeholders2_6E
	.align		8
        /*0138*/ 	.dword	_ZN34_INTERNAL_e3dd5de1_4_k_cu_64d968f16thrust24THRUST_300001_SM_1000_NS12placeholders2_7E
	.align		8
        /*0140*/ 	.dword	_ZN34_INTERNAL_e3dd5de1_4_k_cu_64d968f16thrust24THRUST_300001_SM_1000_NS12placeholders2_8E
	.align		8
        /*0148*/ 	.dword	_ZN34_INTERNAL_e3dd5de1_4_k_cu_64d968f16thrust24THRUST_300001_SM_1000_NS12placeholders2_9E
	.align		8
        /*0150*/ 	.dword	_ZN34_INTERNAL_e3dd5de1_4_k_cu_64d968f16thrust24THRUST_300001_SM_1000_NS12placeholders3_10E
	.align		8
        /*0158*/ 	.dword	_ZN34_INTERNAL_e3dd5de1_4_k_cu_64d968f16thrust24THRUST_300001_SM_1000_NS3seqE
	.align		8
        /*0160*/ 	.dword	_ZN34_INTERNAL_e3dd5de1_4_k_cu_64d968f16thrust24THRUST_300001_SM_1000_NS6deviceE


//--------------------- .text._ZN3cub18CUB_300001_SM_10006detail11EmptyKernelIvEEvv --------------------------
	.section	.text._ZN3cub18CUB_300001_SM_10006detail11EmptyKernelIvEEvv,"ax",@progbits
	.align	128
        .global         _ZN3cub18CUB_300001_SM_10006detail11EmptyKernelIvEEvv
        .type           _ZN3cub18CUB_300001_SM_10006detail11EmptyKernelIvEEvv,@function
        .size           _ZN3cub18CUB_300001_SM_10006detail11EmptyKernelIvEEvv,(.L_x_5 - _ZN3cub18CUB_300001_SM_10006detail11EmptyKernelIvEEvv)
        .other          _ZN3cub18CUB_300001_SM_10006detail11EmptyKernelIvEEvv,@"STO_CUDA_ENTRY STV_DEFAULT"
_ZN3cub18CUB_300001_SM_10006detail11EmptyKernelIvEEvv:
.text._ZN3cub18CUB_300001_SM_10006detail11EmptyKernelIvEEvv:
[----:B------:R-:W-:Y:S01]  /*0000*/  LDC R1, c[0x0][0x37c] ;  /* 0x0000df00ff017b82 */ /* 0x000fe20000000800 */
[----:B------:R-:W-:Y:S05]  /*0010*/  EXIT ;  /* 0x000000000000794d */ /* 0x000fea0003800000 */
.L_x_0:
[----:B------:R-:W-:-:S00]  /*0020*/  BRA `(.L_x_0) ;  /* 0xfffffffc00fc7947 */ /* 0x000fc0000383ffff */
[----:B------:R-:W-:-:S00]  /*0030*/  NOP ;  /* 0x0000000000007918 */ /* 0x000fc00000000000 */
        /* <DEDUP_REMOVED lines=12> */
.L_x_5:


//--------------------- .text._Z8add_safePiS_S_i  --------------------------
	.section	.text._Z8add_safePiS_S_i,"ax",@progbits
	.align	128
        .global         _Z8add_safePiS_S_i
        .type           _Z8add_safePiS_S_i,@function
        .size           _Z8add_safePiS_S_i,(.L_x_6 - _Z8add_safePiS_S_i)
        .other          _Z8add_safePiS_S_i,@"STO_CUDA_ENTRY STV_DEFAULT"
_Z8add_safePiS_S_i:
.text._Z8add_safePiS_S_i:
[----:B------:R-:W-:Y:S01]  /*0000*/  LDC R1, c[0x0][0x37c] ;  /* 0x0000df00ff017b82 */ /* 0x000fe20000000800 */
[----:B------:R-:W0:Y:S07]  /*0010*/  S2R R9, SR_TID.X ;  /* 0x0000000000097919 */ /* 0x000e2e0000002100 */
[----:B------:R-:W0:Y:S01]  /*0020*/  S2UR UR4, SR_CTAID.X ;  /* 0x00000000000479c3 */ /* 0x000e220000002500 */
[----:B------:R-:W1:Y:S07]  /*0030*/  LDCU UR5, c[0x0][0x398] ;  /* 0x00007300ff0577ac */ /* 0x000e6e0008000800 */
[----:B------:R-:W0:Y:S02]  /*0040*/  LDC R0, c[0x0][0x360] ;  /* 0x0000d800ff007b82 */ /* 0x000e240000000800 */
[----:B0-----:R-:W-:-:S05]  /*0050*/  IMAD R9, R0, UR4, R9 ;  /* 0x0000000400097c24 */ /* 0x001fca000f8e0209 */
[----:B-1----:R-:W-:-:S13]  /*0060*/  ISETP.GE.AND P0, PT, R9, UR5, PT ;  /* 0x0000000509007c0c */ /* 0x002fda000bf06270 */
[----:B------:R-:W-:Y:S05]  /*0070*/  @P0 EXIT ;  /* 0x000000000000094d */ /* 0x000fea0003800000 */
[----:B------:R-:W0:Y:S01]  /*0080*/  LDC.64 R2, c[0x0][0x380] ;  /* 0x0000e000ff027b82 */ /* 0x000e220000000a00 */
[----:B------:R-:W1:Y:S07]  /*0090*/  LDCU.64 UR4, c[0x0][0x358] ;  /* 0x00006b00ff0477ac */ /* 0x000e6e0008000a00 */
[----:B------:R-:W2:Y:S08]  /*00a0*/  LDC.64 R4, c[0x0][0x388] ;  /* 0x0000e200ff047b82 */ /* 0x000eb00000000a00 */
[----:B------:R-:W3:Y:S01]  /*00b0*/  LDC.64 R6, c[0x0][0x390] ;  /* 0x0000e400ff067b82 */ /* 0x000ee20000000a00 */
[----:B0-----:R-:W-:-:S06]  /*00c0*/  IMAD.WIDE R2, R9, 0x4, R2 ;  /* 0x0000000409027825 */ /* 0x001fcc00078e0202 */
[----:B-1----:R-:W4:Y:S01]  /*00d0*/  LDG.E R2, desc[UR4][R2.64] ;  /* 0x0000000402027981 */ /* 0x002f22000c1e1900 */
[----:B--2---:R-:W-:-:S06]  /*00e0*/  IMAD.WIDE R4, R9, 0x4, R4 ;  /* 0x0000000409047825 */ /* 0x004fcc00078e0204 */
[----:B------:R-:W4:Y:S01]  /*00f0*/  LDG.E R5, desc[UR4][R4.64] ;  /* 0x0000000404057981 */ /* 0x000f22000c1e1900 */
[----:B---3--:R-:W-:Y:S01]  /*0100*/  IMAD.WIDE R6, R9, 0x4, R6 ;  /* 0x0000000409067825 */ /* 0x008fe200078e0206 */
[----:B----4-:R-:W-:-:S05]  /*0110*/  IADD3 R9, PT, PT, R2, R5, RZ ;  /* 0x0000000502097210 */ /* 0x010fca0007ffe0ff */
[----:B------:R-:W-:Y:S01]  /*0120*/  STG.E desc[UR4][R6.64], R9 ;  /* 0x0000000906007986 */ /* 0x000fe2000c101904 */
[----:B------:R-:W-:Y:S05]  /*0130*/  EXIT ;  /* 0x000000000000794d */ /* 0x000fea0003800000 */
.L_x_1:
        /* <DEDUP_REMOVED lines=12> */
.L_x_6:


//--------------------- .text._Z9add_mixedPiS_S_  --------------------------
	.section	.text._Z9add_mixedPiS_S_,"ax",@progbits
	.align	128
        .global         _Z9add_mixedPiS_S_
        .type           _Z9add_mixedPiS_S_,@function
        .size           _Z9add_mixedPiS_S_,(.L_x_7 - _Z9add_mixedPiS_S_)
        .other          _Z9add_mixedPiS_S_,@"STO_CUDA_ENTRY STV_DEFAULT"
_Z9add_mixedPiS_S_:
.text._Z9add_mixedPiS_S_:
[----:B------:R-:W-:Y:S01]  /*0000*/  LDC R1, c[0x0][0x37c] ;  /* 0x0000df00ff017b82 */ /* 0x000fe20000000800 */
[----:B------:R-:W0:Y:S07]  /*0010*/  S2R R9, SR_TID.X ;  /* 0x0000000000097919 */ /* 0x000e2e0000002100 */
[----:B------:R-:W0:Y:S01]  /*0020*/  S2UR UR6, SR_CTAID.X ;  /* 0x00000000000679c3 */ /* 0x000e220000002500 */
[----:B------:R-:W1:Y:S07]  /*0030*/  LDCU.64 UR4, c[0x0][0x358] ;  /* 0x00006b00ff0477ac */ /* 0x000e6e0008000a00 */
[----:B------:R-:W0:Y:S08]  /*0040*/  LDC R0, c[0x0][0x360] ;  /* 0x0000d800ff007b82 */ /* 0x000e300000000800 */
[----:B------:R-:W2:Y:S08]  /*0050*/  LDC.64 R2, c[0x0][0x380] ;  /* 0x0000e000ff027b82 */ /* 0x000eb00000000a00 */
[----:B------:R-:W3:Y:S01]  /*0060*/  LDC.64 R4, c[0x0][0x388] ;  /* 0x0000e200ff047b82 */ /* 0x000ee20000000a00 */
[----:B0-----:R-:W-:-:S07]  /*0070*/  IMAD R9, R0, UR6, R9 ;  /* 0x0000000600097c24 */ /* 0x001fce000f8e0209 */
[----:B------:R-:W0:Y:S01]  /*0080*/  LDC.64 R6, c[0x0][0x390] ;  /* 0x0000e400ff067b82 */ /* 0x000e220000000a00 */
[----:B--2---:R-:W-:-:S06]  /*0090*/  IMAD.WIDE R2, R9, 0x4, R2 ;  /* 0x0000000409027825 */ /* 0x004fcc00078e0202 */
[----:B-1----:R-:W2:Y:S01]  /*00a0*/  LDG.E R2, desc[UR4][R2.64] ;  /* 0x0000000402027981 */ /* 0x002ea2000c1e1900 */
[----:B---3--:R-:W-:-:S06]  /*00b0*/  IMAD.WIDE R4, R9, 0x4, R4 ;  /* 0x0000000409047825 */ /* 0x008fcc00078e0204 */
[----:B------:R-:W2:Y:S01]  /*00c0*/  LDG.E R5, desc[UR4][R4.64] ;  /* 0x0000000404057981 */ /* 0x000ea2000c1e1900 */
[----:B0-----:R-:W-:Y:S01]  /*00d0*/  IMAD.WIDE R6, R9, 0x4, R6 ;  /* 0x0000000409067825 */ /* 0x001fe200078e0206 */
[----:B--2---:R-:W-:-:S05]  /*00e0*/  IADD3 R9, PT, PT, R2, R5, RZ ;  /* 0x0000000502097210 */ /* 0x004fca0007ffe0ff */
[----:B------:R-:W-:Y:S01]  /*00f0*/  STG.E desc[UR4][R6.64], R9 ;  /* 0x0000000906007986 */ /* 0x000fe2000c101904 */
[----:B------:R-:W-:Y:S05]  /*0100*/  EXIT ;  /* 0x000000000000794d */ /* 0x000fea0003800000 */
.L_x_2:
        /* <DEDUP_REMOVED lines=15> */
.L_x_7:


//--------------------- .text._Z10add_threadPiS_S_ --------------------------
	.section	.text._Z10add_threadPiS_S_,"ax",@progbits
	.align	128
        .global         _Z10add_threadPiS_S_
        .type           _Z10add_threadPiS_S_,@function
        .size           _Z10add_threadPiS_S_,(.L_x_8 - _Z10add_threadPiS_S_)
        .other          _Z10add_threadPiS_S_,@"STO_CUDA_ENTRY STV_DEFAULT"
_Z10add_threadPiS_S_:
.text._Z10add_threadPiS_S_:
[----:B------:R-:W-:Y:S01]  /*0000*/  LDC R1, c[0x0][0x37c] ;  /* 0x0000df00ff017b82 */ /* 0x000fe20000000800 */
[----:B------:R-:W0:Y:S07]  /*0010*/  S2R R9, SR_TID.X ;  /* 0x0000000000097919 */ /* 0x000e2e0000002100 */
[----:B------:R-:W0:Y:S01]  /*0020*/  LDC.64 R2, c[0x0][0x380] ;  /* 0x0000e000ff027b82 */ /* 0x000e220000000a00 */
[----:B------:R-:W1:Y:S07]  /*0030*/  LDCU.64 UR4, c[0x0][0x358] ;  /* 0x00006b00ff0477ac */ /* 0x000e6e0008000a00 */
[----:B------:R-:W2:Y:S08]  /*0040*/  LDC.64 R4, c[0x0][0x388] ;  /* 0x0000e200ff047b82 */ /* 0x000eb00000000a00 */
[----:B------:R-:W3:Y:S01]  /*0050*/  LDC.64 R6, c[0x0][0x390] ;  /* 0x0000e400ff067b82 */ /* 0x000ee20000000a00 */
[----:B0-----:R-:W-:-:S04]  /*0060*/  IMAD.WIDE.U32 R2, R9, 0x4, R2 ;  /* 0x0000000409027825 */ /* 0x001fc800078e0002 */
[C---:B--2---:R-:W-:Y:S02]  /*0070*/  IMAD.WIDE.U32 R4, R9.reuse, 0x4, R4 ;  /* 0x0000000409047825 */ /* 0x044fe400078e0004 */
[----:B-1----:R-:W2:Y:S04]  /*0080*/  LDG.E R2, desc[UR4][R2.64] ;  /* 0x0000000402027981 */ /* 0x002ea8000c1e1900 */
[----:B------:R-:W2:Y:S01]  /*0090*/  LDG.E R5, desc[UR4][R4.64] ;  /* 0x0000000404057981 */ /* 0x000ea2000c1e1900 */
[----:B---3--:R-:W-:Y:S01]  /*00a0*/  IMAD.WIDE.U32 R6, R9, 0x4, R6 ;  /* 0x0000000409067825 */ /* 0x008fe200078e0006 */
[----:B--2---:R-:W-:-:S05]  /*00b0*/  IADD3 R9, PT, PT, R2, R5, RZ ;  /* 0x0000000502097210 */ /* 0x004fca0007ffe0ff */
[----:B------:R-:W-:Y:S01]  /*00c0*/  STG.E desc[UR4][R6.64], R9 ;  /* 0x0000000906007986 */ /* 0x000fe2000c101904 */
[----:B------:R-:W-:Y:S05]  /*00d0*/  EXIT ;  /* 0x000000000000794d */ /* 0x000fea0003800000 */
.L_x_3:
        /* <DEDUP_REMOVED lines=10> */
.L_x_8:


//--------------------- .text._Z9add_blockPiS_S_  --------------------------
	.section	.text._Z9add_blockPiS_S_,"ax",@progbits
	.align	128
        .global         _Z9add_blockPiS_S_
        .type           _Z9add_blockPiS_S_,@function
        .size           _Z9add_blockPiS_S_,(.L_x_9 - _Z9add_blockPiS_S_)
        .other          _Z9add_blockPiS_S_,@"STO_CUDA_ENTRY STV_DEFAULT"
_Z9add_blockPiS_S_:
.text._Z9add_blockPiS_S_:
[----:B------:R-:W-:Y:S01]  /*0000*/  LDC R1, c[0x0][0x37c] ;  /* 0x0000df00ff017b82 */ /* 0x000fe20000000800 */
[----:B------:R-:W0:Y:S07]  /*0010*/  S2R R9, SR_CTAID.X ;  /* 0x0000000000097919 */ /* 0x000e2e0000002500 */
        /* <DEDUP_REMOVED lines=12> */
.L_x_4:
        /* <DEDUP_REMOVED lines=10> */
.L_x_9:


//--------------------- .nv.shared.reserved.0     --------------------------
	.section	.nv.shared.reserved.0,"aw",@nobits
	.weak		__nv_reservedSMEM_offset_0_alias
	.size		__nv_reservedSMEM_offset_0_alias, 0, 64
	.other		__nv_reservedSMEM_offset_0_alias,@"STO_CUDA_RESERVED_SHARED STV_DEFAULT"
__nv_reservedSMEM_offset_0_alias:
	.zero		0
	.zero		64


//--------------------- .nv.global                --------------------------
	.section	.nv.global,"aw",@nobits
.nv.global:
	.type		_ZN34_INTERNAL_e3dd5de1_4_k_cu_64d968f16thrust24THRUST_300001_SM_1000_NS12placeholders2_8E,@object
	.size		_ZN34_INTERNAL_e3dd5de1_4_k_cu_64d968f16thrust24THRUST_300001_SM_1000_NS12placeholders2_8E,(_ZN34_INTERNAL_e3dd5de1_4_k_cu_64d968f14cuda3std3__436_GLOBAL__N__e3dd5de1_4_k_cu_64d968f16ignoreE - _ZN34_INTERNAL_e3dd5de1_4_k_cu_64d968f16thrust24THRUST_300001_SM_1000_NS12placeholders2_8E)
_ZN34_INTERNAL_e3dd5de1_4_k_cu_64d968f16thrust24THRUST_300001_SM_1000_NS12placeholders2_8E:
	.zero		1
	.type		_ZN34_INTERNAL_e3dd5de1_4_k_cu_64d968f14cuda3std3__436_GLOBAL__N__e3dd5de1_4_k_cu_64d968f16ignoreE,@object
	.size		_ZN34_INTERNAL_e3dd5de1_4_k_cu_64d968f14cuda3std3__436_GLOBAL__N__e3dd5de1_4_k_cu_64d968f16ignoreE,(_ZN34_INTERNAL_e3dd5de1_4_k_cu_64d968f14cuda3std6ranges3__45__cpo4dataE - _ZN34_INTERNAL_e3dd5de1_4_k_cu_64d968f14cuda3std3__436_GLOBAL__N__e3dd5de1_4_k_cu_64d968f16ignoreE)
_ZN34_INTERNAL_e3dd5de1_4_k_cu_64d968f14cuda3std3__436_GLOBAL__N__e3dd5de1_4_k_cu_64d968f16ignoreE:
	.zero		1
	.type		_ZN34_INTERNAL_e3dd5de1_4_k_cu_64d968f14cuda3std6ranges3__45__cpo4dataE,@object
	.size		_ZN34_INTERNAL_e3dd5de1_4_k_cu_64d968f14cuda3std6ranges3__45__cpo4dataE,(_ZN34_INTERNAL_e3dd5de1_4_k_cu_64d968f16thrust24THRUST_300001_SM_1000_NS6system3cpp3parE - _ZN34_INTERNAL_e3dd5de1_4_k_cu_64d968f14cuda3std6ranges3__45__cpo4dataE)
_ZN34_INTERNAL_e3dd5de1_4_k_cu_64d968f14cuda3std6ranges3__45__cpo4dataE:
	.zero		1
	.type		_ZN34_INTERNAL_e3dd5de1_4_k_cu_64d968f16thrust24THRUST_300001_SM_1000_NS6system3cpp3parE,@object
	.size		_ZN34_INTERNAL_e3dd5de1_4_k_cu_64d968f16thrust24THRUST_300001_SM_1000_NS6system3cpp3parE,(_ZN34_INTERNAL_e3dd5de1_4_k_cu_64d968f14cuda3std3__45__cpo5beginE - _ZN34_INTERNAL_e3dd5de1_4_k_cu_64d968f16thrust24THRUST_300001_SM_1000_NS6system3cpp3parE)
_ZN34_INTERNAL_e3dd5de1_4_k_cu_64d968f16thrust24THRUST_300001_SM_1000_NS6system3cpp3parE:
	.zero		1
	.type		_ZN34_INTERNAL_e3dd5de1_4_k_cu_64d968f14cuda3std3__45__cpo5beginE,@object
	.size		_ZN34_INTERNAL_e3dd5de1_4_k_cu_64d968f14cuda3std3__45__cpo5beginE,(_ZN34_INTERNAL_e3dd5de1_4_k_cu_64d968f14cuda3std6ranges3__45__cpo5beginE - _ZN34_INTERNAL_e3dd5de1_4_k_cu_64d968f14cuda3std3__45__cpo5beginE)
_ZN34_INTERNAL_e3dd5de1_4_k_cu_64d968f14cuda3std3__45__cpo5beginE:
	.zero		1
	.type		_ZN34_INTERNAL_e3dd5de1_4_k_cu_64d968f14cuda3std6ranges3__45__cpo5beginE,@object
	.size		_ZN34_INTERNAL_e3dd5de1_4_k_cu_64d968f14cuda3std6ranges3__45__cpo5beginE,(_ZN34_INTERNAL_e3dd5de1_4_k_cu_64d968f16thrust24THRUST_300001_SM_1000_NS6deviceE - _ZN34_INTERNAL_e3dd5de1_4_k_cu_64d968f14cuda3std6ranges3__45__cpo5beginE)
_ZN34_INTERNAL_e3dd5de1_4_k_cu_64d968f14cuda3std6ranges3__45__cpo5beginE:
	.zero		1
	.type		_ZN34_INTERNAL_e3dd5de1_4_k_cu_64d968f16thrust24THRUST_300001_SM_1000_NS6deviceE,@object
	.size		_ZN34_INTERNAL_e3dd5de1_4_k_cu_64d968f16thrust24THRUST_300001_SM_1000_NS6deviceE,(_ZN34_INTERNAL_e3dd5de1_4_k_cu_64d968f14cuda3std3__47nulloptE - _ZN34_INTERNAL_e3dd5de1_4_k_cu_64d968f16thrust24THRUST_300001_SM_1000_NS6deviceE)
_ZN34_INTERNAL_e3dd5de1_4_k_cu_64d968f16thrust24THRUST_300001_SM_1000_NS6deviceE:
	.zero		1
	.type		_ZN34_INTERNAL_e3dd5de1_4_k_cu_64d968f14cuda3std3__47nulloptE,@object
	.size		_ZN34_INTERNAL_e3dd5de1_4_k_cu_64d968f14cuda3std3__47nulloptE,(_ZN34_INTERNAL_e3dd5de1_4_k_cu_64d968f14cuda3std6ranges3__45__cpo8distanceE - _ZN34_INTERNAL_e3dd5de1_4_k_cu_64d968f14cuda3std3__47nulloptE)
_ZN34_INTERNAL_e3dd5de1_4_k_cu_64d968f14cuda3std3__47nulloptE:
	.zero		1
	.type		_ZN34_INTERNAL_e3dd5de1_4_k_cu_64d968f14cuda3std6ranges3__45__cpo8distanceE,@object
	.size		_ZN34_INTERNAL_e3dd5de1_4_k_cu_64d968f14cuda3std6ranges3__45__cpo8distanceE,(_ZN34_INTERNAL_e3dd5de1_4_k_cu_64d968f16thrust24THRUST_300001_SM_1000_NS12placeholders2_4E - _ZN34_INTERNAL_e3dd5de1_4_k_cu_64d968f14cuda3std6ranges3__45__cpo8distanceE)
_ZN34_INTERNAL_e3dd5de1_4_k_cu_64d968f14cuda3std6ranges3__45__cpo8distanceE:
	.zero		1
	.type		_ZN34_INTERNAL_e3dd5de1_4_k_cu_64d968f16thrust24THRUST_300001_SM_1000_NS12placeholders2_4E,@object
	.size		_ZN34_INTERNAL_e3dd5de1_4_k_cu_64d968f16thrust24THRUST_300001_SM_1000_NS12placeholders2_4E,(_ZN34_INTERNAL_e3dd5de1_4_k_cu_64d968f14cuda3std3__45__cpo6rbeginE - _ZN34_INTERNAL_e3dd5de1_4_k_cu_64d968f16thrust24THRUST_300001_SM_1000_NS12placeholders2_4E)
_ZN34_INTERNAL_e3dd5de1_4_k_cu_64d968f16thrust24THRUST_300001_SM_1000_NS12placeholders2_4E:
	.zero		1
	.type		_ZN34_INTERNAL_e3dd5de1_4_k_cu_64d968f14cuda3std3__45__cpo6rbeginE,@object
	.size		_ZN34_INTERNAL_e3dd5de1_4_k_cu_64d968f14cuda3std3__45__cpo6rbeginE,(_ZN34_INTERNAL_e3dd5de1_4_k_cu_64d968f14cuda3std6ranges3__45__cpo7advanceE - _ZN34_INTERNAL_e3dd5de1_4_k_cu_64d968f14cuda3std3__45__cpo6rbeginE)
_ZN34_INTERNAL_e3dd5de1_4_k_cu_64d968f14cuda3std3__45__cpo6rbeginE:
	.zero		1
	.type		_ZN34_INTERNAL_e3dd5de1_4_k_cu_64d968f14cuda3std6ranges3__45__cpo7advanceE,@object
	.size		_ZN34_INTERNAL_e3dd5de1_4_k_cu_64d968f14cuda3std6ranges3__45__cpo7advanceE,(_ZN34_INTERNAL_e3dd5de1_4_k_cu_64d968f16thrust24THRUST_300001_SM_1000_NS12placeholders3_10E - _ZN34_INTERNAL_e3dd5de1_4_k_cu_64d968f14cuda3std6ranges3__45__cpo7advanceE)
_ZN34_INTERNAL_e3dd5de1_4_k_cu_64d968f14cuda3std6ranges3__45__cpo7advanceE:
	.zero		1
	.type		_ZN34_INTERNAL_e3dd5de1_4_k_cu_64d968f16thrust24THRUST_300001_SM_1000_NS12placeholders3_10E,@object
	.size		_ZN34_INTERNAL_e3dd5de1_4_k_cu_64d968f16thrust24THRUST_300001_SM_1000_NS12placeholders3_10E,(_ZN34_INTERNAL_e3dd5de1_4_k_cu_64d968f14cuda3std3__48in_placeE - _ZN34_INTERNAL_e3dd5de1_4_k_cu_64d968f16thrust24THRUST_300001_SM_1000_NS12placeholders3_10E)
_ZN34_INTERNAL_e3dd5de1_4_k_cu_64d968f16thrust24THRUST_300001_SM_1000_NS12placeholders3_10E:
	.zero		1
	.type		_ZN34_INTERNAL_e3dd5de1_4_k_cu_64d968f14cuda3std3__48in_placeE,@object
	.size		_ZN34_INTERNAL_e3dd5de1_4_k_cu_64d968f14cuda3std3__48in_placeE,(_ZN34_INTERNAL_e3dd5de1_4_k_cu_64d968f14cuda3std6ranges3__45__cpo4sizeE - _ZN34_INTERNAL_e3dd5de1_4_k_cu_64d968f14cuda3std3__48in_placeE)
_ZN34_INTERNAL_e3dd5de1_4_k_cu_64d968f14cuda3std3__48in_placeE:
	.zero		1
	.type		_ZN34_INTERNAL_e3dd5de1_4_k_cu_64d968f14cuda3std6ranges3__45__cpo4sizeE,@object
	.size		_ZN34_INTERNAL_e3dd5de1_4_k_cu_64d968f14cuda3std6ranges3__45__cpo4sizeE,(_ZN34_INTERNAL_e3dd5de1_4_k_cu_64d968f16thrust24THRUST_300001_SM_1000_NS12placeholders2_2E - _ZN34_INTERNAL_e3dd5de1_4_k_cu_64d968f14cuda3std6ranges3__45__cpo4sizeE)
_ZN34_INTERNAL_e3dd5de1_4_k_cu_64d968f14cuda3std6ranges3__45__cpo4sizeE:
	.zero		1
	.type		_ZN34_INTERNAL_e3dd5de1_4_k_cu_64d968f16thrust24THRUST_300001_SM_1000_NS12placeholders2_2E,@object
	.size		_ZN34_INTERNAL_e3dd5de1_4_k_cu_64d968f16thrust24THRUST_300001_SM_1000_NS12placeholders2_2E,(_ZN34_INTERNAL_e3dd5de1_4_k_cu_64d968f14cuda3std3__45__cpo6cbeginE - _ZN34_INTERNAL_e3dd5de1_4_k_cu_64d968f16thrust24THRUST_300001_SM_1000_NS12placeholders2_2E)
_ZN34_INTERNAL_e3dd5de1_4_k_cu_64d968f16thrust24THRUST_300001_SM_1000_NS12placeholders2_2E:
	.zero		1
	.type		_ZN34_INTERNAL_e3dd5de1_4_k_cu_64d968f14cuda3std3__45__cpo6cbeginE,@object
	.size		_ZN34_INTERNAL_e3dd5de1_4_k_cu_64d968f14cuda3std3__45__cpo6cbeginE,(_ZN34_INTERNAL_e3dd5de1_4_k_cu_64d968f14cuda3std6ranges3__45__cpo6cbeginE - _ZN34_INTERNAL_e3dd5de1_4_k_cu_64d968f14cuda3std3__45__cpo6cbeginE)
_ZN34_INTERNAL_e3dd5de1_4_k_cu_64d968f14cuda3std3__45__cpo6cbeginE:
	.zero		1
	.type		_ZN34_INTERNAL_e3dd5de1_4_k_cu_64d968f14cuda3std6ranges3__45__cpo6cbeginE,@object
	.size		_ZN34_INTERNAL_e3dd5de1_4_k_cu_64d968f14cuda3std6ranges3__45__cpo6cbeginE,(_ZN34_INTERNAL_e3dd5de1_4_k_cu_64d968f16thrust24THRUST_300001_SM_1000_NS12placeholders2_6E - _ZN34_INTERNAL_e3dd5de1_4_k_cu_64d968f14cuda3std6ranges3__45__cpo6cbeginE)
_ZN34_INTERNAL_e3dd5de1_4_k_cu_64d968f14cuda3std6ranges3__45__cpo6cbeginE:
	.zero		1
	.type		_ZN34_INTERNAL_e3dd5de1_4_k_cu_64d968f16thrust24THRUST_300001_SM_1000_NS12placeholders2_6E,@object
	.size		_ZN34_INTERNAL_e3dd5de1_4_k_cu_64d968f16thrust24THRUST_300001_SM_1000_NS12placeholders2_6E,(_ZN34_INTERNAL_e3dd5de1_4_k_cu_64d968f14cuda3std3__45__cpo7crbeginE - _ZN34_INTERNAL_e3dd5de1_4_k_cu_64d968f16thrust24THRUST_300001_SM_1000_NS12placeholders2_6E)
_ZN34_INTERNAL_e3dd5de1_4_k_cu_64d968f16thrust24THRUST_300001_SM_1000_NS12placeholders2_6E:
	.zero		1
	.type		_ZN34_INTERNAL_e3dd5de1_4_k_cu_64d968f14cuda3std3__45__cpo7crbeginE,@object
	.size		_ZN34_INTERNAL_e3dd5de1_4_k_cu_64d968f14cuda3std3__45__cpo7crbeginE,(_ZN34_INTERNAL_e3dd5de1_4_k_cu_64d968f14cuda3std6ranges3__45__cpo4nextE - _ZN34_INTERNAL_e3dd5de1_4_k_cu_64d968f14cuda3std3__45__cpo7crbeginE)
_ZN34_INTERNAL_e3dd5de1_4_k_cu_64d968f14cuda3std3__45__cpo7crbeginE:
	.zero		1
	.type		_ZN34_INTERNAL_e3dd5de1_4_k_cu_64d968f14cuda3std6ranges3__45__cpo4nextE,@object
	.size		_ZN34_INTERNAL_e3dd5de1_4_k_cu_64d968f14cuda3std6ranges3__45__cpo4nextE,(_ZN34_INTERNAL_e3dd5de1_4_k_cu_64d968f14cuda3std6ranges3__45__cpo4swapE - _ZN34_INTERNAL_e3dd5de1_4_k_cu_64d968f14cuda3std6ranges3__45__cpo4nextE)
_ZN34_INTERNAL_e3dd5de1_4_k_cu_64d968f14cuda3std6ranges3__45__cpo4nextE:
	.zero		1
	.type		_ZN34_INTERNAL_e3dd5de1_4_k_cu_64d968f14cuda3std6ranges3__45__cpo4swapE,@object
	.size		_ZN34_INTERNAL_e3dd5de1_4_k_cu_64d968f14cuda3std6ranges3__45__cpo4swapE,(_ZN34_INTERNAL_e3dd5de1_4_k_cu_64d968f16thrust24THRUST_300001_SM_1000_NS8cuda_cub10par_nosyncE - _ZN34_INTERNAL_e3dd5de1_4_k_cu_64d968f14cuda3std6ranges3__45__cpo4swapE)
_ZN34_INTERNAL_e3dd5de1_4_k_cu_64d968f14cuda3std6ranges3__45__cpo4swapE:
	.zero		1
	.type		_ZN34_INTERNAL_e3dd5de1_4_k_cu_64d968f16thrust24THRUST_300001_SM_1000_NS8cuda_cub10par_nosyncE,@object
	.size		_ZN34_INTERNAL_e3dd5de1_4_k_cu_64d968f16thrust24THRUST_300001_SM_1000_NS8cuda_cub10par_nosyncE,(_ZN34_INTERNAL_e3dd5de1_4_k_cu_64d968f16thrust24THRUST_300001_SM_1000_NS3seqE - _ZN34_INTERNAL_e3dd5de1_4_k_cu_64d968f16thrust24THRUST_300001_SM_1000_NS8cuda_cub10par_nosyncE)
_ZN34_INTERNAL_e3dd5de1_4_k_cu_64d968f16thrust24THRUST_300001_SM_1000_NS8cuda_cub10par_nosyncE:
	.zero		1
	.type		_ZN34_INTERNAL_e3dd5de1_4_k_cu_64d968f16thrust24THRUST_300001_SM_1000_NS3seqE,@object
	.size		_ZN34_INTERNAL_e3dd5de1_4_k_cu_64d968f16thrust24THRUST_300001_SM_1000_NS3seqE,(_ZN34_INTERNAL_e3dd5de1_4_k_cu_64d968f14cuda3std3__420unreachable_sentinelE - _ZN34_INTERNAL_e3dd5de1_4_k_cu_64d968f16thrust24THRUST_300001_SM_1000_NS3seqE)
_ZN34_INTERNAL_e3dd5de1_4_k_cu_64d968f16thrust24THRUST_300001_SM_1000_NS3seqE:
	.zero		1
	.type		_ZN34_INTERNAL_e3dd5de1_4_k_cu_64d968f14cuda3std3__420unreachable_sentinelE,@object
	.size		_ZN34_INTERNAL_e3dd5de1_4_k_cu_64d968f14cuda3std3__420unreachable_sentinelE,(_ZN34_INTERNAL_e3dd5de1_4_k_cu_64d968f14cuda3std6ranges3__45__cpo5ssizeE - _ZN34_INTERNAL_e3dd5de1_4_k_cu_64d968f14cuda3std3__420unreachable_sentinelE)
_ZN34_INTERNAL_e3dd5de1_4_k_cu_64d968f14cuda3std3__420unreachable_sentinelE:
	.zero		1
	.type		_ZN34_INTERNAL_e3dd5de1_4_k_cu_64d968f14cuda3std6ranges3__45__cpo5ssizeE,@object
	.size		_ZN34_INTERNAL_e3dd5de1_4_k_cu_64d968f14cuda3std6ranges3__45__cpo5ssizeE,(_ZN34_INTERNAL_e3dd5de1_4_k_cu_64d968f16thrust24THRUST_300001_SM_1000_NS12placeholders2_3E - _ZN34_INTERNAL_e3dd5de1_4_k_cu_64d968f14cuda3std6ranges3__45__cpo5ssizeE)
_ZN34_INTERNAL_e3dd5de1_4_k_cu_64d968f14cuda3std6ranges3__45__cpo5ssizeE:
	.zero		1
	.type		_ZN34_INTERNAL_e3dd5de1_4_k_cu_64d968f16thrust24THRUST_300001_SM_1000_NS12placeholders2_3E,@object
	.size		_ZN34_INTERNAL_e3dd5de1_4_k_cu_64d968f16thrust24THRUST_300001_SM_1000_NS12placeholders2_3E,(_ZN34_INTERNAL_e3dd5de1_4_k_cu_64d968f14cuda3std3__45__cpo4cendE - _ZN34_INTERNAL_e3dd5de1_4_k_cu_64d968f16thrust24THRUST_300001_SM_1000_NS12placeholders2_3E)
_ZN34_INTERNAL_e3dd5de1_4_k_cu_64d968f16thrust24THRUST_300001_SM_1000_NS12placeholders2_3E:
	.zero		1
	.type		_ZN34_INTERNAL_e3dd5de1_4_k_cu_64d968f14cuda3std3__45__cpo4cendE,@object
	.size		_ZN34_INTERNAL_e3dd5de1_4_k_cu_64d968f14cuda3std3__45__cpo4cendE,(_ZN34_INTERNAL_e3dd5de1_4_k_cu_64d968f14cuda3std6ranges3__45__cpo4cendE - _ZN34_INTERNAL_e3dd5de1_4_k_cu_64d968f14cuda3std3__45__cpo4cendE)
_ZN34_INTERNAL_e3dd5de1_4_k_cu_64d968f14cuda3std3__45__cpo4cendE:
	.zero		1
	.type		_ZN34_INTERNAL_e3dd5de1_4_k_cu_64d968f14cuda3std6ranges3__45__cpo4cendE,@object
	.size		_ZN34_INTERNAL_e3dd5de1_4_k_cu_64d968f14cuda3std6ranges3__45__cpo4cendE,(_ZN34_INTERNAL_e3dd5de1_4_k_cu_64d968f16thrust24THRUST_300001_SM_1000_NS12placeholders2_7E - _ZN34_INTERNAL_e3dd5de1_4_k_cu_64d968f14cuda3std6ranges3__45__cpo4cendE)
_ZN34_INTERNAL_e3dd5de1_4_k_cu_64d968f14cuda3std6ranges3__45__cpo4cendE:
	.zero		1
	.type		_ZN34_INTERNAL_e3dd5de1_4_k_cu_64d968f16thrust24THRUST_300001_SM_1000_NS12placeholders2_7E,@object
	.size		_ZN34_INTERNAL_e3dd5de1_4_k_cu_64d968f16thrust24THRUST_300001_SM_1000_NS12placeholders2_7E,(_ZN34_INTERNAL_e3dd5de1_4_k_cu_64d968f14cuda3std3__45__cpo5crendE - _ZN34_INTERNAL_e3dd5de1_4_k_cu_64d968f16thrust24THRUST_300001_SM_1000_NS12placeholders2_7E)
_ZN34_INTERNAL_e3dd5de1_4_k_cu_64d968f16thrust24THRUST_300001_SM_1000_NS12placeholders2_7E:
	.zero		1
	.type		_ZN34_INTERNAL_e3dd5de1_4_k_cu_64d968f14cuda3std3__45__cpo5crendE,@object
	.size		_ZN34_INTERNAL_e3dd5de1_4_k_cu_64d968f14cuda3std3__45__cpo5crendE,(_ZN34_INTERNAL_e3dd5de1_4_k_cu_64d968f14cuda3std6ranges3__45__cpo4prevE - _ZN34_INTERNAL_e3dd5de1_4_k_cu_64d968f14cuda3std3__45__cpo5crendE)
_ZN34_INTERNAL_e3dd5de1_4_k_cu_64d968f14cuda3std3__45__cpo5crendE:
	.zero		1
	.type		_ZN34_INTERNAL_e3dd5de1_4_k_cu_64d968f14cuda3std6ranges3__45__cpo4prevE,@object
	.size		_ZN34_INTERNAL_e3dd5de1_4_k_cu_64d968f14cuda3std6ranges3__45__cpo4prevE,(_ZN34_INTERNAL_e3dd5de1_4_k_cu_64d968f14cuda3std6ranges3__45__cpo9iter_moveE - _ZN34_INTERNAL_e3dd5de1_4_k_cu_64d968f14cuda3std6ranges3__45__cpo4prevE)
_ZN34_INTERNAL_e3dd5de1_4_k_cu_64d968f14cuda3std6ranges3__45__cpo4prevE:
	.zero		1
	.type		_ZN34_INTERNAL_e3dd5de1_4_k_cu_64d968f14cuda3std6ranges3__45__cpo9iter_moveE,@object
	.size		_ZN34_INTERNAL_e3dd5de1_4_k_cu_64d968f14cuda3std6ranges3__45__cpo9iter_moveE,(_ZN34_INTERNAL_e3dd5de1_4_k_cu_64d968f16thrust24THRUST_300001_SM_1000_NS6system6detail10sequential3seqE - _ZN34_INTERNAL_e3dd5de1_4_k_cu_64d968f14cuda3std6ranges3__45__cpo9iter_moveE)
_ZN34_INTERNAL_e3dd5de1_4_k_cu_64d968f14cuda3std6ranges3__45__cpo9iter_moveE:
	.zero		1
	.type		_ZN34_INTERNAL_e3dd5de1_4_k_cu_64d968f16thrust24THRUST_300001_SM_1000_NS6system6detail10sequential3seqE,@object
	.size		_ZN34_INTERNAL_e3dd5de1_4_k_cu_64d968f16thrust24THRUST_300001_SM_1000_NS6system6detail10sequential3seqE,(_ZN34_INTERNAL_e3dd5de1_4_k_cu_64d968f16thrust24THRUST_300001_SM_1000_NS12placeholders2_9E - _ZN34_INTERNAL_e3dd5de1_4_k_cu_64d968f16thrust24THRUST_300001_SM_1000_NS6system6detail10sequential3seqE)
_ZN34_INTERNAL_e3dd5de1_4_k_cu_64d968f16thrust24THRUST_300001_SM_1000_NS6system6detail10sequential3seqE:
	.zero		1
	.type		_ZN34_INTERNAL_e3dd5de1_4_k_cu_64d968f16thrust24THRUST_300001_SM_1000_NS12placeholders2_9E,@object
	.size		_ZN34_INTERNAL_e3dd5de1_4_k_cu_64d968f16thrust24THRUST_300001_SM_1000_NS12placeholders2_9E,(_ZN34_INTERNAL_e3dd5de1_4_k_cu_64d968f14cuda3std3__419piecewise_constructE - _ZN34_INTERNAL_e3dd5de1_4_k_cu_64d968f16thrust24THRUST_300001_SM_1000_NS12placeholders2_9E)
_ZN34_INTERNAL_e3dd5de1_4_k_cu_64d968f16thrust24THRUST_300001_SM_1000_NS12placeholders2_9E:
	.zero		1
	.type		_ZN34_INTERNAL_e3dd5de1_4_k_cu_64d968f14cuda3std3__419piecewise_constructE,@object
	.size		_ZN34_INTERNAL_e3dd5de1_4_k_cu_64d968f14cuda3std3__419piecewise_constructE,(_ZN34_INTERNAL_e3dd5de1_4_k_cu_64d968f14cuda3std6ranges3__45__cpo5cdataE - _ZN34_INTERNAL_e3dd5de1_4_k_cu_64d968f14cuda3std3__419piecewise_constructE)
_ZN34_INTERNAL_e3dd5de1_4_k_cu_64d968f14cuda3std3__419piecewise_constructE:
	.zero		1
	.type		_ZN34_INTERNAL_e3dd5de1_4_k_cu_64d968f14cuda3std6ranges3__45__cpo5cdataE,@object
	.size		_ZN34_INTERNAL_e3dd5de1_4_k_cu_64d968f14cuda3std6ranges3__45__cpo5cdataE,(_ZN34_INTERNAL_e3dd5de1_4_k_cu_64d968f16thrust24THRUST_300001_SM_1000_NS12placeholders2_1E - _ZN34_INTERNAL_e3dd5de1_4_k_cu_64d968f14cuda3std6ranges3__45__cpo5cdataE)
_ZN34_INTERNAL_e3dd5de1_4_k_cu_64d968f14cuda3std6ranges3__45__cpo5cdataE:
	.zero		1
	.type		_ZN34_INTERNAL_e3dd5de1_4_k_cu_64d968f16thrust24THRUST_300001_SM_1000_NS12placeholders2_1E,@object
	.size		_ZN34_INTERNAL_e3dd5de1_4_k_cu_64d968f16thrust24THRUST_300001_SM_1000_NS12placeholders2_1E,(_ZN34_INTERNAL_e3dd5de1_4_k_cu_64d968f14cuda3std3__45__cpo3endE - _ZN34_INTERNAL_e3dd5de1_4_k_cu_64d968f16thrust24THRUST_300001_SM_1000_NS12placeholders2_1E)
_ZN34_INTERNAL_e3dd5de1_4_k_cu_64d968f16thrust24THRUST_300001_SM_1000_NS12placeholders2_1E:
	.zero		1
	.type		_ZN34_INTERNAL_e3dd5de1_4_k_cu_64d968f14cuda3std3__45__cpo3endE,@object
	.size		_ZN34_INTERNAL_e3dd5de1_4_k_cu_64d968f14cuda3std3__45__cpo3endE,(_ZN34_INTERNAL_e3dd5de1_4_k_cu_64d968f14cuda3std6ranges3__45__cpo3endE - _ZN34_INTERNAL_e3dd5de1_4_k_cu_64d968f14cuda3std3__45__cpo3endE)
_ZN34_INTERNAL_e3dd5de1_4_k_cu_64d968f14cuda3std3__45__cpo3endE:
	.zero		1
	.type		_ZN34_INTERNAL_e3dd5de1_4_k_cu_64d968f14cuda3std6ranges3__45__cpo3endE,@object
	.size		_ZN34_INTERNAL_e3dd5de1_4_k_cu_64d968f14cuda3std6ranges3__45__cpo3endE,(_ZN34_INTERNAL_e3dd5de1_4_k_cu_64d968f16thrust24THRUST_300001_SM_1000_NS12placeholders2_5E - _ZN34_INTERNAL_e3dd5de1_4_k_cu_64d968f14cuda3std6ranges3__45__cpo3endE)
_ZN34_INTERNAL_e3dd5de1_4_k_cu_64d968f14cuda3std6ranges3__45__cpo3endE:
	.zero		1
	.type		_ZN34_INTERNAL_e3dd5de1_4_k_cu_64d968f16thrust24THRUST_300001_SM_1000_NS12placeholders2_5E,@object
	.size		_ZN34_INTERNAL_e3dd5de1_4_k_cu_64d968f16thrust24THRUST_300001_SM_1000_NS12placeholders2_5E,(_ZN34_INTERNAL_e3dd5de1_4_k_cu_64d968f14cuda3std3__45__cpo4rendE - _ZN34_INTERNAL_e3dd5de1_4_k_cu_64d968f16thrust24THRUST_300001_SM_1000_NS12placeholders2_5E)
_ZN34_INTERNAL_e3dd5de1_4_k_cu_64d968f16thrust24THRUST_300001_SM_1000_NS12placeholders2_5E:
	.zero		1
	.type		_ZN34_INTERNAL_e3dd5de1_4_k_cu_64d968f14cuda3std3__45__cpo4rendE,@object
	.size		_ZN34_INTERNAL_e3dd5de1_4_k_cu_64d968f14cuda3std3__45__cpo4rendE,(_ZN34_INTERNAL_e3dd5de1_4_k_cu_64d968f14cuda3std6ranges3__45__cpo9iter_swapE - _ZN34_INTERNAL_e3dd5de1_4_k_cu_64d968f14cuda3std3__45__cpo4rendE)
_ZN34_INTERNAL_e3dd5de1_4_k_cu_64d968f14cuda3std3__45__cpo4rendE:
	.zero		1
	.type		_ZN34_INTERNAL_e3dd5de1_4_k_cu_64d968f14cuda3std6ranges3__45__cpo9iter_swapE,@object
	.size		_ZN34_INTERNAL_e3dd5de1_4_k_cu_64d968f14cuda3std6ranges3__45__cpo9iter_swapE,(_ZN34_INTERNAL_e3dd5de1_4_k_cu_64d968f14cuda3std3__48unexpectE - _ZN34_INTERNAL_e3dd5de1_4_k_cu_64d968f14cuda3std6ranges3__45__cpo9iter_swapE)
_ZN34_INTERNAL_e3dd5de1_4_k_cu_64d968f14cuda3std6ranges3__45__cpo9iter_swapE:
	.zero		1
	.type		_ZN34_INTERNAL_e3dd5de1_4_k_cu_64d968f14cuda3std3__48unexpectE,@object
	.size		_ZN34_INTERNAL_e3dd5de1_4_k_cu_64d968f14cuda3std3__48unexpectE,(_ZN34_INTERNAL_e3dd5de1_4_k_cu_64d968f16thrust24THRUST_300001_SM_1000_NS8cuda_cub3parE - _ZN34_INTERNAL_e3dd5de1_4_k_cu_64d968f14cuda3std3__48unexpectE)
_ZN34_INTERNAL_e3dd5de1_4_k_cu_64d968f14cuda3std3__48unexpectE:
	.zero		1
	.type		_ZN34_INTERNAL_e3dd5de1_4_k_cu_64d968f16thrust24THRUST_300001_SM_1000_NS8cuda_cub3parE,@object
	.size		_ZN34_INTERNAL_e3dd5de1_4_k_cu_64d968f16thrust24THRUST_300001_SM_1000_NS8cuda_cub3parE,(.L_29 - _ZN34_INTERNAL_e3dd5de1_4_k_cu_64d968f16thrust24THRUST_300001_SM_1000_NS8cuda_cub3parE)
_ZN34_INTERNAL_e3dd5de1_4_k_cu_64d968f16thrust24THRUST_300001_SM_1000_NS8cuda_cub3parE:
	.zero		1
.L_29:


//--------------------- .nv.constant0._ZN3cub18CUB_300001_SM_10006detail11EmptyKernelIvEEvv --------------------------
	.section	.nv.constant0._ZN3cub18CUB_300001_SM_10006detail11EmptyKernelIvEEvv,"a",@progbits
	.sectionflags	@""
	.align	4
.nv.constant0._ZN3cub18CUB_300001_SM_10006detail11EmptyKernelIvEEvv:
	.zero		896


//--------------------- .nv.constant0._Z8add_safePiS_S_i --------------------------
	.section	.nv.constant0._Z8add_safePiS_S_i,"a",@progbits
	.sectionflags	@""
	.align	4
.nv.constant0._Z8add_safePiS_S_i:
	.zero		924


//--------------------- .nv.constant0._Z9add_mixedPiS_S_ --------------------------
	.section	.nv.constant0._Z9add_mixedPiS_S_,"a",@progbits
	.sectionflags	@""
	.align	4
.nv.constant0._Z9add_mixedPiS_S_:
	.zero		920


//--------------------- .nv.constant0._Z10add_threadPiS_S_ --------------------------
	.section	.nv.constant0._Z10add_threadPiS_S_,"a",@progbits
	.sectionflags	@""
	.align	4
.nv.constant0._Z10add_threadPiS_S_:
	.zero		920


//--------------------- .nv.constant0._Z9add_blockPiS_S_ --------------------------
	.section	.nv.constant0._Z9add_blockPiS_S_,"a",@progbits
	.sectionflags	@""
	.align	4
.nv.constant0._Z9add_blockPiS_S_:
	.zero		920


//--------------------- SYMBOLS --------------------------

	.type		.nv.reservedSmem.offset0,@object
	.size		.nv.reservedSmem.offset0,0x4
